//
// Generated by NVIDIA NVVM Compiler
//
// Compiler Build ID: CL-36424714
// Cuda compilation tools, release 13.0, V13.0.88
// Based on NVVM 20.0.0
//

.version 9.0
.target sm_100
.address_size 64

	// .globl	_Z22computeTransposeKernelPfS_

.visible .entry _Z22computeTransposeKernelPfS_(
	.param .u64 .ptr .align 1 _Z22computeTransposeKernelPfS__param_0,
	.param .u64 .ptr .align 1 _Z22computeTransposeKernelPfS__param_1
)
{
	.reg .pred 	%p<4>;
	.reg .b32 	%r<11>;
	.reg .b32 	%f<2>;
	.reg .b64 	%rd<9>;

	ld.param.u64 	%rd1, [_Z22computeTransposeKernelPfS__param_0];
	ld.param.u64 	%rd2, [_Z22computeTransposeKernelPfS__param_1];
	mov.u32 	%r3, %ctaid.y;
	mov.u32 	%r4, %ntid.y;
	mov.u32 	%r5, %tid.y;
	mad.lo.s32 	%r1, %r3, %r4, %r5;
	mov.u32 	%r6, %ctaid.x;
	mov.u32 	%r7, %ntid.x;
	mov.u32 	%r8, %tid.x;
	mad.lo.s32 	%r2, %r6, %r7, %r8;
	setp.gt.u32 	%p1, %r1, 2;
	setp.gt.s32 	%p2, %r2, 4;
	or.pred  	%p3, %p1, %p2;
	@%p3 bra 	$L__BB0_2;
	cvta.to.global.u64 	%rd3, %rd1;
	cvta.to.global.u64 	%rd4, %rd2;
	mad.lo.s32 	%r9, %r2, 3, %r1;
	mul.wide.s32 	%rd5, %r9, 4;
	add.s64 	%rd6, %rd3, %rd5;
	ld.global.f32 	%f1, [%rd6];
	mad.lo.s32 	%r10, %r1, 5, %r2;
	mul.wide.s32 	%rd7, %r10, 4;
	add.s64 	%rd8, %rd4, %rd7;
	st.global.f32 	[%rd8], %f1;
$L__BB0_2:
	ret;

}


// ===== COMPILED SASS (sm_100) =====

	.target	sm_100

	.elftype	@"ET_EXEC"


//--------------------- .note.nv.tkinfo           --------------------------
	.section	.note.nv.tkinfo,"",@"SHT_NOTE"
	.sectionflags	@"SHF_NOTE_NV_TKINFO"
	.tkinfo
        /*0018*/ 	.word	0x00000002
        /*0030*/ 	.string	""
        /*0030*/ 	.string	"ptxas"
        /*0030*/ 	.string	"Cuda compilation tools, release 13.0, V13.0.88"
        /*0030*/ 	.string	"Build cuda_13.0.r13.0/compiler.36424714_0"
        /*0030*/ 	.string	"-arch sm_100 -m 64 "



//--------------------- .note.nv.cuinfo           --------------------------
	.section	.note.nv.cuinfo,"",@"SHT_NOTE"
	.sectionflags	@"SHF_NOTE_NV_CUINFO"
        /*0018*/ 	.short	0x0002
        /*001a*/ 	.short	0x0064
        /*001c*/ 	.short	0x0082
	.zero		2


//--------------------- .nv.info                  --------------------------
	.section	.nv.info,"",@"SHT_CUDA_INFO"
	.align	4


	//----- nvinfo : EIATTR_REGCOUNT
	.align		4
        /*0000*/ 	.byte	0x04, 0x2f
        /*0002*/ 	.short	(.L_1 - .L_0)
	.align		4
.L_0:
        /*0004*/ 	.word	index@(_Z22computeTransposeKernelPfS_)
        /*0008*/ 	.word	0x0000000a


	//----- nvinfo : EIATTR_FRAME_SIZE
	.align		4
.L_1:
        /*000c*/ 	.byte	0x04, 0x11
        /*000e*/ 	.short	(.L_3 - .L_2)
	.align		4
.L_2:
        /*0010*/ 	.word	index@(_Z22computeTransposeKernelPfS_)
        /*0014*/ 	.word	0x00000000


	//----- nvinfo : EIATTR_MIN_STACK_SIZE
	.align		4
.L_3:
        /*0018*/ 	.byte	0x04, 0x12
        /*001a*/ 	.short	(.L_5 - .L_4)
	.align		4
.L_4:
        /*001c*/ 	.word	index@(_Z22computeTransposeKernelPfS_)
        /*0020*/ 	.word	0x00000000
.L_5:


//--------------------- .nv.compat                --------------------------
	.section	.nv.compat,"",@"SHT_CUDA_COMPAT_INFO"
	.align	4
        /*0000*/ 	.byte	0x02, 0x09, 0x00, 0x00, 0x02, 0x02, 0x01, 0x00, 0x02, 0x05, 0x05, 0x00, 0x03, 0x07, 0x01, 0x01
        /*0010*/ 	.byte	0x02, 0x03, 0x00, 0x00, 0x02, 0x06, 0x01, 0x00, 0x04, 0x0b, 0x08, 0x00, 0x09, 0x00, 0x00, 0x00
        /*0020*/ 	.byte	0x00, 0x00, 0x00, 0x00


//--------------------- .nv.info._Z22computeTransposeKernelPfS_ --------------------------
	.section	.nv.info._Z22computeTransposeKernelPfS_,"",@"SHT_CUDA_INFO"
	.sectionflags	@""
	.align	4


	//----- nvinfo : EIATTR_CUDA_API_VERSION
	.align		4
        /*0000*/ 	.byte	0x04, 0x37
        /*0002*/ 	.short	(.L_7 - .L_6)
.L_6:
        /*0004*/ 	.word	0x00000082


	//----- nvinfo : EIATTR_KPARAM_INFO
	.align		4
.L_7:
        /*0008*/ 	.byte	0x04, 0x17
        /*000a*/ 	.short	(.L_9 - .L_8)
.L_8:
        /*000c*/ 	.word	0x00000000
        /*0010*/ 	.short	0x0001
        /*0012*/ 	.short	0x0008
        /*0014*/ 	.byte	0x00, 0xf5, 0x21, 0x00


	//----- nvinfo : EIATTR_KPARAM_INFO
	.align		4
.L_9:
        /*0018*/ 	.byte	0x04, 0x17
        /*001a*/ 	.short	(.L_11 - .L_10)
.L_10:
        /*001c*/ 	.word	0x00000000
        /*0020*/ 	.short	0x0000
        /*0022*/ 	.short	0x0000
        /*0024*/ 	.byte	0x00, 0xf5, 0x21, 0x00


	//----- nvinfo : EIATTR_SPARSE_MMA_MASK
	.align		4
.L_11:
        /*0028*/ 	.byte	0x03, 0x50
        /*002a*/ 	.short	0x0000


	//----- nvinfo : EIATTR_MAXREG_COUNT
	.align		4
        /*002c*/ 	.byte	0x03, 0x1b
        /*002e*/ 	.short	0x00ff


	//----- nvinfo : EIATTR_MERCURY_ISA_VERSION
	.align		4
        /*0030*/ 	.byte	0x03, 0x5f
        /*0032*/ 	.short	0x0101


	//----- nvinfo : EIATTR_VRC_CTA_INIT_COUNT
	.align		4
        /*0034*/ 	.byte	0x02, 0x4a
	.zero		1
	.zero		1


	//----- nvinfo : EIATTR_EXIT_INSTR_OFFSETS
	.align		4
        /*0038*/ 	.byte	0x04, 0x1c
        /*003a*/ 	.short	(.L_13 - .L_12)


	//   ....[0]....
.L_12:
        /*003c*/ 	.word	0x000000b0


	//   ....[1]....
        /*0040*/ 	.word	0x00000150


	//----- nvinfo : EIATTR_CBANK_PARAM_SIZE
	.align		4
.L_13:
        /*0044*/ 	.byte	0x03, 0x19
        /*0046*/ 	.short	0x0010


	//----- nvinfo : EIATTR_PARAM_CBANK
	.align		4
        /*0048*/ 	.byte	0x04, 0x0a
        /*004a*/ 	.short	(.L_15 - .L_14)
	.align		4
.L_14:
        /*004c*/ 	.word	index@(.nv.constant0._Z22computeTransposeKernelPfS_)
        /*0050*/ 	.short	0x0380
        /*0052*/ 	.short	0x0010


	//----- nvinfo : EIATTR_SW_WAR
	.align		4
.L_15:
        /*0054*/ 	.byte	0x04, 0x36
        /*0056*/ 	.short	(.L_17 - .L_16)
.L_16:
        /*0058*/ 	.word	0x00000008
.L_17:


//--------------------- .nv.callgraph             --------------------------
	.section	.nv.callgraph,"",@"SHT_CUDA_CALLGRAPH"
	.align	4
	.sectionentsize	8
	.align		4
        /*0000*/ 	.word	0x00000000
	.align		4
        /*0004*/ 	.word	0xffffffff
	.align		4
        /*0008*/ 	.word	0x00000000
	.align		4
        /*000c*/ 	.word	0xfffffffe
	.align		4
        /*0010*/ 	.word	0x00000000
	.align		4
        /*0014*/ 	.word	0xfffffffd
	.align		4
        /*0018*/ 	.word	0x00000000
	.align		4
        /*001c*/ 	.word	0xfffffffc


//--------------------- .text._Z22computeTransposeKernelPfS_ --------------------------
	.section	.text._Z22computeTransposeKernelPfS_,"ax",@progbits
	.align	128
        .global         _Z22computeTransposeKernelPfS_
        .type           _Z22computeTransposeKernelPfS_,@function
        .size           _Z22computeTransposeKernelPfS_,(.L_x_1 - _Z22computeTransposeKernelPfS_)
        .other          _Z22computeTransposeKernelPfS_,@"STO_CUDA_ENTRY STV_DEFAULT"
_Z22computeTransposeKernelPfS_:
.text._Z22computeTransposeKernelPfS_:
[----:B------:R-:W-:Y:S01]  /*0000*/  LDC R1, c[0x0][0x37c] ;  /* 0x0000df00ff017b82 */ /* 0x000fe20000000800 */
[----:B------:R-:W0:Y:S07]  /*0010*/  S2R R2, SR_TID.X ;  /* 0x0000000000027919 */ /* 0x000e2e0000002100 */
[----:B------:R-:W1:Y:S01]  /*0020*/  LDC R0, c[0x0][0x364] ;  /* 0x0000d900ff007b82 */ /* 0x000e620000000800 */
[----:B------:R-:W1:Y:S07]  /*0030*/  S2R R3, SR_TID.Y ;  /* 0x0000000000037919 */ /* 0x000e6e0000002200 */
[----:B------:R-:W0:Y:S08]  /*0040*/  S2UR UR5, SR_CTAID.X ;  /* 0x00000000000579c3 */ /* 0x000e300000002500 */
[----:B------:R-:W0:Y:S08]  /*0050*/  LDC R7, c[0x0][0x360] ;  /* 0x0000d800ff077b82 */ /* 0x000e300000000800 */
[----:B------:R-:W1:Y:S01]  /*0060*/  S2UR UR4, SR_CTAID.Y ;  /* 0x00000000000479c3 */ /* 0x000e620000002600 */
[----:B0-----:R-:W-:-:S05]  /*0070*/  IMAD R7, R7, UR5, R2 ;  /* 0x0000000507077c24 */ /* 0x001fca000f8e0202 */
[----:B------:R-:W-:Y:S01]  /*0080*/  ISETP.GT.AND P0, PT, R7, 0x4, PT ;  /* 0x000000040700780c */ /* 0x000fe20003f04270 */
[----:B-1----:R-:W-:-:S05]  /*0090*/  IMAD R0, R0, UR4, R3 ;  /* 0x0000000400007c24 */ /* 0x002fca000f8e0203 */
[----:B------:R-:W-:-:S13]  /*00a0*/  ISETP.GT.U32.OR P0, PT, R0, 0x2, P0 ;  /* 0x000000020000780c */ /* 0x000fda0000704470 */
[----:B------:R-:W-:Y:S05]  /*00b0*/  @P0 EXIT ;  /* 0x000000000000094d */ /* 0x000fea0003800000 */
[----:B------:R-:W0:Y:S01]  /*00c0*/  LDC.64 R2, c[0x0][0x380] ;  /* 0x0000e000ff027b82 */ /* 0x000e220000000a00 */
[----:B------:R-:W1:Y:S01]  /*00d0*/  LDCU.64 UR4, c[0x0][0x358] ;  /* 0x00006b00ff0477ac */ /* 0x000e620008000a00 */
[----:B------:R-:W-:-:S04]  /*00e0*/  IMAD R5, R7, 0x3, R0 ;  /* 0x0000000307057824 */ /* 0x000fc800078e0200 */
[----:B0-----:R-:W-:Y:S02]  /*00f0*/  IMAD.WIDE R2, R5, 0x4, R2 ;  /* 0x0000000405027825 */ /* 0x001fe400078e0202 */
[----:B------:R-:W0:Y:S04]  /*0100*/  LDC.64 R4, c[0x0][0x388] ;  /* 0x0000e200ff047b82 */ /* 0x000e280000000a00 */
[----:B-1----:R-:W2:Y:S01]  /*0110*/  LDG.E R3, desc[UR4][R2.64] ;  /* 0x0000000402037981 */ /* 0x002ea2000c1e1900 */
[----:B------:R-:W-:-:S04]  /*0120*/  IMAD R7, R0, 0x5, R7 ;  /* 0x0000000500077824 */ /* 0x000fc800078e0207 */
[----:B0-----:R-:W-:-:S05]  /*0130*/  IMAD.WIDE R4, R7, 0x4, R4 ;  /* 0x0000000407047825 */ /* 0x001fca00078e0204 */
[----:B--2---:R-:W-:Y:S01]  /*0140*/  STG.E desc[UR4][R4.64], R3 ;  /* 0x0000000304007986 */ /* 0x004fe2000c101904 */
[----:B------:R-:W-:Y:S05]  /*0150*/  EXIT ;  /* 0x000000000000794d */ /* 0x000fea0003800000 */
.L_x_0:
[----:B------:R-:W-:-:S00]  /*0160*/  BRA `(.L_x_0) ;  /* 0xfffffffc00fc7947 */ /* 0x000fc0000383ffff */
[----:B------:R-:W-:-:S00]  /*0170*/  NOP ;  /* 0x0000000000007918 */ /* 0x000fc00000000000 */
        /* <DEDUP_REMOVED lines=8> */
.L_x_1:


//--------------------- .nv.shared.reserved.0     --------------------------
	.section	.nv.shared.reserved.0,"aw",@nobits
	.weak		__nv_reservedSMEM_offset_0_alias
	.size		__nv_reservedSMEM_offset_0_alias, 0, 64
	.other		__nv_reservedSMEM_offset_0_alias,@"STO_CUDA_RESERVED_SHARED STV_DEFAULT"
__nv_reservedSMEM_offset_0_alias:
	.zero		0
	.zero		64


//--------------------- .nv.constant0._Z22computeTransposeKernelPfS_ --------------------------
	.section	.nv.constant0._Z22computeTransposeKernelPfS_,"a",@progbits
	.sectionflags	@""
	.align	4
.nv.constant0._Z22computeTransposeKernelPfS_:
	.zero		912


//--------------------- SYMBOLS --------------------------

	.type		.nv.reservedSmem.offset0,@object
	.size		.nv.reservedSmem.offset0,0x4
